//
// Generated by NVIDIA NVVM Compiler
//
// Compiler Build ID: CL-36424714
// Cuda compilation tools, release 13.0, V13.0.88
// Based on NVVM 20.0.0
//

.version 9.0
.target sm_100
.address_size 64

	// .globl	_Z6matAddiPKfS0_Pf

.visible .entry _Z6matAddiPKfS0_Pf(
	.param .u32 _Z6matAddiPKfS0_Pf_param_0,
	.param .u64 .ptr .align 1 _Z6matAddiPKfS0_Pf_param_1,
	.param .u64 .ptr .align 1 _Z6matAddiPKfS0_Pf_param_2,
	.param .u64 .ptr .align 1 _Z6matAddiPKfS0_Pf_param_3
)
{
	.reg .pred 	%p<12>;
	.reg .b32 	%r<37>;
	.reg .b32 	%f<88>;
	.reg .b64 	%rd<26>;

	ld.param.u32 	%r23, [_Z6matAddiPKfS0_Pf_param_0];
	ld.param.u64 	%rd7, [_Z6matAddiPKfS0_Pf_param_1];
	ld.param.u64 	%rd8, [_Z6matAddiPKfS0_Pf_param_2];
	ld.param.u64 	%rd9, [_Z6matAddiPKfS0_Pf_param_3];
	cvta.to.global.u64 	%rd1, %rd9;
	cvta.to.global.u64 	%rd2, %rd8;
	cvta.to.global.u64 	%rd3, %rd7;
	mov.u32 	%r24, %ctaid.x;
	mov.u32 	%r25, %ntid.x;
	mov.u32 	%r26, %tid.x;
	mad.lo.s32 	%r1, %r24, %r25, %r26;
	setp.ge.s32 	%p1, %r1, %r23;
	setp.lt.s32 	%p2, %r23, 1;
	or.pred  	%p3, %p1, %p2;
	@%p3 bra 	$L__BB0_13;
	mul.lo.s32 	%r2, %r1, %r23;
	and.b32  	%r3, %r23, 15;
	setp.lt.u32 	%p4, %r23, 16;
	mov.b32 	%r33, 0;
	@%p4 bra 	$L__BB0_4;
	and.b32  	%r33, %r23, 2147483632;
	neg.s32 	%r31, %r33;
	add.s64 	%rd4, %rd3, 32;
	add.s64 	%rd5, %rd2, 32;
	add.s64 	%rd6, %rd1, 32;
	mov.u32 	%r30, %r2;
$L__BB0_3:
	.pragma "nounroll";
	mul.wide.s32 	%rd10, %r30, 4;
	add.s64 	%rd11, %rd4, %rd10;
	add.s64 	%rd12, %rd5, %rd10;
	add.s64 	%rd13, %rd6, %rd10;
	ld.global.f32 	%f1, [%rd11+-32];
	ld.global.f32 	%f2, [%rd12+-32];
	add.f32 	%f3, %f1, %f2;
	st.global.f32 	[%rd13+-32], %f3;
	ld.global.f32 	%f4, [%rd11+-28];
	ld.global.f32 	%f5, [%rd12+-28];
	add.f32 	%f6, %f4, %f5;
	st.global.f32 	[%rd13+-28], %f6;
	ld.global.f32 	%f7, [%rd11+-24];
	ld.global.f32 	%f8, [%rd12+-24];
	add.f32 	%f9, %f7, %f8;
	st.global.f32 	[%rd13+-24], %f9;
	ld.global.f32 	%f10, [%rd11+-20];
	ld.global.f32 	%f11, [%rd12+-20];
	add.f32 	%f12, %f10, %f11;
	st.global.f32 	[%rd13+-20], %f12;
	ld.global.f32 	%f13, [%rd11+-16];
	ld.global.f32 	%f14, [%rd12+-16];
	add.f32 	%f15, %f13, %f14;
	st.global.f32 	[%rd13+-16], %f15;
	ld.global.f32 	%f16, [%rd11+-12];
	ld.global.f32 	%f17, [%rd12+-12];
	add.f32 	%f18, %f16, %f17;
	st.global.f32 	[%rd13+-12], %f18;
	ld.global.f32 	%f19, [%rd11+-8];
	ld.global.f32 	%f20, [%rd12+-8];
	add.f32 	%f21, %f19, %f20;
	st.global.f32 	[%rd13+-8], %f21;
	ld.global.f32 	%f22, [%rd11+-4];
	ld.global.f32 	%f23, [%rd12+-4];
	add.f32 	%f24, %f22, %f23;
	st.global.f32 	[%rd13+-4], %f24;
	ld.global.f32 	%f25, [%rd11];
	ld.global.f32 	%f26, [%rd12];
	add.f32 	%f27, %f25, %f26;
	st.global.f32 	[%rd13], %f27;
	ld.global.f32 	%f28, [%rd11+4];
	ld.global.f32 	%f29, [%rd12+4];
	add.f32 	%f30, %f28, %f29;
	st.global.f32 	[%rd13+4], %f30;
	ld.global.f32 	%f31, [%rd11+8];
	ld.global.f32 	%f32, [%rd12+8];
	add.f32 	%f33, %f31, %f32;
	st.global.f32 	[%rd13+8], %f33;
	ld.global.f32 	%f34, [%rd11+12];
	ld.global.f32 	%f35, [%rd12+12];
	add.f32 	%f36, %f34, %f35;
	st.global.f32 	[%rd13+12], %f36;
	ld.global.f32 	%f37, [%rd11+16];
	ld.global.f32 	%f38, [%rd12+16];
	add.f32 	%f39, %f37, %f38;
	st.global.f32 	[%rd13+16], %f39;
	ld.global.f32 	%f40, [%rd11+20];
	ld.global.f32 	%f41, [%rd12+20];
	add.f32 	%f42, %f40, %f41;
	st.global.f32 	[%rd13+20], %f42;
	ld.global.f32 	%f43, [%rd11+24];
	ld.global.f32 	%f44, [%rd12+24];
	add.f32 	%f45, %f43, %f44;
	st.global.f32 	[%rd13+24], %f45;
	ld.global.f32 	%f46, [%rd11+28];
	ld.global.f32 	%f47, [%rd12+28];
	add.f32 	%f48, %f46, %f47;
	st.global.f32 	[%rd13+28], %f48;
	add.s32 	%r31, %r31, 16;
	add.s32 	%r30, %r30, 16;
	setp.ne.s32 	%p5, %r31, 0;
	@%p5 bra 	$L__BB0_3;
$L__BB0_4:
	setp.eq.s32 	%p6, %r3, 0;
	@%p6 bra 	$L__BB0_13;
	and.b32  	%r11, %r23, 7;
	setp.lt.u32 	%p7, %r3, 8;
	@%p7 bra 	$L__BB0_7;
	add.s32 	%r28, %r33, %r2;
	mul.wide.s32 	%rd14, %r28, 4;
	add.s64 	%rd15, %rd3, %rd14;
	ld.global.f32 	%f49, [%rd15];
	add.s64 	%rd16, %rd2, %rd14;
	ld.global.f32 	%f50, [%rd16];
	add.f32 	%f51, %f49, %f50;
	add.s64 	%rd17, %rd1, %rd14;
	st.global.f32 	[%rd17], %f51;
	ld.global.f32 	%f52, [%rd15+4];
	ld.global.f32 	%f53, [%rd16+4];
	add.f32 	%f54, %f52, %f53;
	st.global.f32 	[%rd17+4], %f54;
	ld.global.f32 	%f55, [%rd15+8];
	ld.global.f32 	%f56, [%rd16+8];
	add.f32 	%f57, %f55, %f56;
	st.global.f32 	[%rd17+8], %f57;
	ld.global.f32 	%f58, [%rd15+12];
	ld.global.f32 	%f59, [%rd16+12];
	add.f32 	%f60, %f58, %f59;
	st.global.f32 	[%rd17+12], %f60;
	ld.global.f32 	%f61, [%rd15+16];
	ld.global.f32 	%f62, [%rd16+16];
	add.f32 	%f63, %f61, %f62;
	st.global.f32 	[%rd17+16], %f63;
	ld.global.f32 	%f64, [%rd15+20];
	ld.global.f32 	%f65, [%rd16+20];
	add.f32 	%f66, %f64, %f65;
	st.global.f32 	[%rd17+20], %f66;
	ld.global.f32 	%f67, [%rd15+24];
	ld.global.f32 	%f68, [%rd16+24];
	add.f32 	%f69, %f67, %f68;
	st.global.f32 	[%rd17+24], %f69;
	ld.global.f32 	%f70, [%rd15+28];
	ld.global.f32 	%f71, [%rd16+28];
	add.f32 	%f72, %f70, %f71;
	st.global.f32 	[%rd17+28], %f72;
	add.s32 	%r33, %r33, 8;
$L__BB0_7:
	setp.eq.s32 	%p8, %r11, 0;
	@%p8 bra 	$L__BB0_13;
	and.b32  	%r14, %r23, 3;
	setp.lt.u32 	%p9, %r11, 4;
	@%p9 bra 	$L__BB0_10;
	add.s32 	%r29, %r33, %r2;
	mul.wide.s32 	%rd18, %r29, 4;
	add.s64 	%rd19, %rd3, %rd18;
	ld.global.f32 	%f73, [%rd19];
	add.s64 	%rd20, %rd2, %rd18;
	ld.global.f32 	%f74, [%rd20];
	add.f32 	%f75, %f73, %f74;
	add.s64 	%rd21, %rd1, %rd18;
	st.global.f32 	[%rd21], %f75;
	ld.global.f32 	%f76, [%rd19+4];
	ld.global.f32 	%f77, [%rd20+4];
	add.f32 	%f78, %f76, %f77;
	st.global.f32 	[%rd21+4], %f78;
	ld.global.f32 	%f79, [%rd19+8];
	ld.global.f32 	%f80, [%rd20+8];
	add.f32 	%f81, %f79, %f80;
	st.global.f32 	[%rd21+8], %f81;
	ld.global.f32 	%f82, [%rd19+12];
	ld.global.f32 	%f83, [%rd20+12];
	add.f32 	%f84, %f82, %f83;
	st.global.f32 	[%rd21+12], %f84;
	add.s32 	%r33, %r33, 4;
$L__BB0_10:
	setp.eq.s32 	%p10, %r14, 0;
	@%p10 bra 	$L__BB0_13;
	add.s32 	%r36, %r33, %r2;
	neg.s32 	%r35, %r14;
$L__BB0_12:
	.pragma "nounroll";
	mul.wide.s32 	%rd22, %r36, 4;
	add.s64 	%rd23, %rd1, %rd22;
	add.s64 	%rd24, %rd2, %rd22;
	add.s64 	%rd25, %rd3, %rd22;
	ld.global.f32 	%f85, [%rd25];
	ld.global.f32 	%f86, [%rd24];
	add.f32 	%f87, %f85, %f86;
	st.global.f32 	[%rd23], %f87;
	add.s32 	%r36, %r36, 1;
	add.s32 	%r35, %r35, 1;
	setp.ne.s32 	%p11, %r35, 0;
	@%p11 bra 	$L__BB0_12;
$L__BB0_13:
	ret;

}


// ===== COMPILED SASS (sm_100) =====

	.target	sm_100

	.elftype	@"ET_EXEC"


//--------------------- .note.nv.tkinfo           --------------------------
	.section	.note.nv.tkinfo,"",@"SHT_NOTE"
	.sectionflags	@"SHF_NOTE_NV_TKINFO"
	.tkinfo
        /*0018*/ 	.word	0x00000002
        /*0030*/ 	.string	""
        /*0030*/ 	.string	"ptxas"
        /*0030*/ 	.string	"Cuda compilation tools, release 13.0, V13.0.88"
        /*0030*/ 	.string	"Build cuda_13.0.r13.0/compiler.36424714_0"
        /*0030*/ 	.string	"-arch sm_100 -m 64 "



//--------------------- .note.nv.cuinfo           --------------------------
	.section	.note.nv.cuinfo,"",@"SHT_NOTE"
	.sectionflags	@"SHF_NOTE_NV_CUINFO"
        /*0018*/ 	.short	0x0002
        /*001a*/ 	.short	0x0064
        /*001c*/ 	.short	0x0082
	.zero		2


//--------------------- .nv.info                  --------------------------
	.section	.nv.info,"",@"SHT_CUDA_INFO"
	.align	4


	//----- nvinfo : EIATTR_REGCOUNT
	.align		4
        /*0000*/ 	.byte	0x04, 0x2f
        /*0002*/ 	.short	(.L_1 - .L_0)
	.align		4
.L_0:
        /*0004*/ 	.word	index@(_Z6matAddiPKfS0_Pf)
        /*0008*/ 	.word	0x00000016


	//----- nvinfo : EIATTR_FRAME_SIZE
	.align		4
.L_1:
        /*000c*/ 	.byte	0x04, 0x11
        /*000e*/ 	.short	(.L_3 - .L_2)
	.align		4
.L_2:
        /*0010*/ 	.word	index@(_Z6matAddiPKfS0_Pf)
        /*0014*/ 	.word	0x00000000


	//----- nvinfo : EIATTR_MIN_STACK_SIZE
	.align		4
.L_3:
        /*0018*/ 	.byte	0x04, 0x12
        /*001a*/ 	.short	(.L_5 - .L_4)
	.align		4
.L_4:
        /*001c*/ 	.word	index@(_Z6matAddiPKfS0_Pf)
        /*0020*/ 	.word	0x00000000
.L_5:


//--------------------- .nv.compat                --------------------------
	.section	.nv.compat,"",@"SHT_CUDA_COMPAT_INFO"
	.align	4
        /*0000*/ 	.byte	0x02, 0x09, 0x00, 0x00, 0x02, 0x02, 0x01, 0x00, 0x02, 0x05, 0x05, 0x00, 0x03, 0x07, 0x01, 0x01
        /*0010*/ 	.byte	0x02, 0x03, 0x00, 0x00, 0x02, 0x06, 0x01, 0x00, 0x04, 0x0b, 0x08, 0x00, 0x09, 0x00, 0x00, 0x00
        /*0020*/ 	.byte	0x00, 0x00, 0x00, 0x00


//--------------------- .nv.info._Z6matAddiPKfS0_Pf --------------------------
	.section	.nv.info._Z6matAddiPKfS0_Pf,"",@"SHT_CUDA_INFO"
	.sectionflags	@""
	.align	4


	//----- nvinfo : EIATTR_CUDA_API_VERSION
	.align		4
        /*0000*/ 	.byte	0x04, 0x37
        /*0002*/ 	.short	(.L_7 - .L_6)
.L_6:
        /*0004*/ 	.word	0x00000082


	//----- nvinfo : EIATTR_KPARAM_INFO
	.align		4
.L_7:
        /*0008*/ 	.byte	0x04, 0x17
        /*000a*/ 	.short	(.L_9 - .L_8)
.L_8:
        /*000c*/ 	.word	0x00000000
        /*0010*/ 	.short	0x0003
        /*0012*/ 	.short	0x0018
        /*0014*/ 	.byte	0x00, 0xf5, 0x21, 0x00


	//----- nvinfo : EIATTR_KPARAM_INFO
	.align		4
.L_9:
        /*0018*/ 	.byte	0x04, 0x17
        /*001a*/ 	.short	(.L_11 - .L_10)
.L_10:
        /*001c*/ 	.word	0x00000000
        /*0020*/ 	.short	0x0002
        /*0022*/ 	.short	0x0010
        /*0024*/ 	.byte	0x00, 0xf5, 0x21, 0x00


	//----- nvinfo : EIATTR_KPARAM_INFO
	.align		4
.L_11:
        /*0028*/ 	.byte	0x04, 0x17
        /*002a*/ 	.short	(.L_13 - .L_12)
.L_12:
        /*002c*/ 	.word	0x00000000
        /*0030*/ 	.short	0x0001
        /*0032*/ 	.short	0x0008
        /*0034*/ 	.byte	0x00, 0xf5, 0x21, 0x00


	//----- nvinfo : EIATTR_KPARAM_INFO
	.align		4
.L_13:
        /*0038*/ 	.byte	0x04, 0x17
        /*003a*/ 	.short	(.L_15 - .L_14)
.L_14:
        /*003c*/ 	.word	0x00000000
        /*0040*/ 	.short	0x0000
        /*0042*/ 	.short	0x0000
        /*0044*/ 	.byte	0x00, 0xf0, 0x11, 0x00


	//----- nvinfo : EIATTR_SPARSE_MMA_MASK
	.align		4
.L_15:
        /*0048*/ 	.byte	0x03, 0x50
        /*004a*/ 	.short	0x0000


	//----- nvinfo : EIATTR_MAXREG_COUNT
	.align		4
        /*004c*/ 	.byte	0x03, 0x1b
        /*004e*/ 	.short	0x00ff


	//----- nvinfo : EIATTR_MERCURY_ISA_VERSION
	.align		4
        /*0050*/ 	.byte	0x03, 0x5f
        /*0052*/ 	.short	0x0101


	//----- nvinfo : EIATTR_VRC_CTA_INIT_COUNT
	.align		4
        /*0054*/ 	.byte	0x02, 0x4a
	.zero		1
	.zero		1


	//----- nvinfo : EIATTR_EXIT_INSTR_OFFSETS
	.align		4
        /*0058*/ 	.byte	0x04, 0x1c
        /*005a*/ 	.short	(.L_17 - .L_16)


	//   ....[0]....
.L_16:
        /*005c*/ 	.word	0x00000080


	//   ....[1]....
        /*0060*/ 	.word	0x00000680


	//   ....[2]....
        /*0064*/ 	.word	0x00000950


	//   ....[3]....
        /*0068*/ 	.word	0x00000b20


	//   ....[4]....
        /*006c*/ 	.word	0x00000c30


	//----- nvinfo : EIATTR_CBANK_PARAM_SIZE
	.align		4
.L_17:
        /*0070*/ 	.byte	0x03, 0x19
        /*0072*/ 	.short	0x0020


	//----- nvinfo : EIATTR_PARAM_CBANK
	.align		4
        /*0074*/ 	.byte	0x04, 0x0a
        /*0076*/ 	.short	(.L_19 - .L_18)
	.align		4
.L_18:
        /*0078*/ 	.word	index@(.nv.constant0._Z6matAddiPKfS0_Pf)
        /*007c*/ 	.short	0x0380
        /*007e*/ 	.short	0x0020


	//----- nvinfo : EIATTR_SW_WAR
	.align		4
.L_19:
        /*0080*/ 	.byte	0x04, 0x36
        /*0082*/ 	.short	(.L_21 - .L_20)
.L_20:
        /*0084*/ 	.word	0x00000008
.L_21:


//--------------------- .nv.callgraph             --------------------------
	.section	.nv.callgraph,"",@"SHT_CUDA_CALLGRAPH"
	.align	4
	.sectionentsize	8
	.align		4
        /*0000*/ 	.word	0x00000000
	.align		4
        /*0004*/ 	.word	0xffffffff
	.align		4
        /*0008*/ 	.word	0x00000000
	.align		4
        /*000c*/ 	.word	0xfffffffe
	.align		4
        /*0010*/ 	.word	0x00000000
	.align		4
        /*0014*/ 	.word	0xfffffffd
	.align		4
        /*0018*/ 	.word	0x00000000
	.align		4
        /*001c*/ 	.word	0xfffffffc


//--------------------- .text._Z6matAddiPKfS0_Pf  --------------------------
	.section	.text._Z6matAddiPKfS0_Pf,"ax",@progbits
	.align	128
        .global         _Z6matAddiPKfS0_Pf
        .type           _Z6matAddiPKfS0_Pf,@function
        .size           _Z6matAddiPKfS0_Pf,(.L_x_6 - _Z6matAddiPKfS0_Pf)
        .other          _Z6matAddiPKfS0_Pf,@"STO_CUDA_ENTRY STV_DEFAULT"
_Z6matAddiPKfS0_Pf:
.text._Z6matAddiPKfS0_Pf:
[----:B------:R-:W-:Y:S01]  /*0000*/  LDC R1, c[0x0][0x37c] ;  /* 0x0000df00ff017b82 */ /* 0x000fe20000000800 */
[----:B------:R-:W0:Y:S07]  /*0010*/  S2R R0, SR_TID.X ;  /* 0x0000000000007919 */ /* 0x000e2e0000002100 */
[----:B------:R-:W0:Y:S08]  /*0020*/  S2UR UR4, SR_CTAID.X ;  /* 0x00000000000479c3 */ /* 0x000e300000002500 */
[----:B------:R-:W0:Y:S08]  /*0030*/  LDC R3, c[0x0][0x360] ;  /* 0x0000d800ff037b82 */ /* 0x000e300000000800 */
[----:B------:R-:W1:Y:S01]  /*0040*/  LDC R2, c[0x0][0x380] ;  /* 0x0000e000ff027b82 */ /* 0x000e620000000800 */
[----:B0-----:R-:W-:Y:S01]  /*0050*/  IMAD R3, R3, UR4, R0 ;  /* 0x0000000403037c24 */ /* 0x001fe2000f8e0200 */
[----:B-1----:R-:W-:-:S04]  /*0060*/  ISETP.GE.AND P0, PT, R2, 0x1, PT ;  /* 0x000000010200780c */ /* 0x002fc80003f06270 */
[----:B------:R-:W-:-:S13]  /*0070*/  ISETP.GE.OR P0, PT, R3, R2, !P0 ;  /* 0x000000020300720c */ /* 0x000fda0004706670 */
[----:B------:R-:W-:Y:S05]  /*0080*/  @P0 EXIT ;  /* 0x000000000000094d */ /* 0x000fea0003800000 */
[C---:B------:R-:W-:Y:S01]  /*0090*/  ISETP.GE.U32.AND P1, PT, R2.reuse, 0x10, PT ;  /* 0x000000100200780c */ /* 0x040fe20003f26070 */
[----:B------:R-:W-:Y:S01]  /*00a0*/  IMAD R0, R3, R2, RZ ;  /* 0x0000000203007224 */ /* 0x000fe200078e02ff */
[----:B------:R-:W-:Y:S01]  /*00b0*/  LOP3.LUT R14, R2, 0xf, RZ, 0xc0, !PT ;  /* 0x0000000f020e7812 */ /* 0x000fe200078ec0ff */
[----:B------:R-:W0:Y:S01]  /*00c0*/  LDCU.64 UR10, c[0x0][0x358] ;  /* 0x00006b00ff0a77ac */ /* 0x000e220008000a00 */
[----:B------:R-:W-:Y:S02]  /*00d0*/  HFMA2 R3, -RZ, RZ, 0, 0 ;  /* 0x00000000ff037431 */ /* 0x000fe400000001ff */
[----:B------:R-:W-:-:S07]  /*00e0*/  ISETP.NE.AND P0, PT, R14, RZ, PT ;  /* 0x000000ff0e00720c */ /* 0x000fce0003f05270 */
[----:B------:R-:W-:Y:S06]  /*00f0*/  @!P1 BRA `(.L_x_0) ;  /* 0x0000000400609947 */ /* 0x000fec0003800000 */
[----:B------:R-:W1:Y:S01]  /*0100*/  LDCU.128 UR12, c[0x0][0x390] ;  /* 0x00007200ff0c77ac */ /* 0x000e620008000c00 */
[----:B------:R-:W-:Y:S02]  /*0110*/  LOP3.LUT R3, R2, 0x7ffffff0, RZ, 0xc0, !PT ;  /* 0x7ffffff002037812 */ /* 0x000fe400078ec0ff */
[----:B------:R-:W-:Y:S01]  /*0120*/  MOV R10, R0 ;  /* 0x00000000000a7202 */ /* 0x000fe20000000f00 */
[----:B------:R-:W2:Y:S01]  /*0130*/  LDCU.64 UR8, c[0x0][0x388] ;  /* 0x00007100ff0877ac */ /* 0x000ea20008000a00 */
[----:B------:R-:W-:Y:S01]  /*0140*/  IADD3 R11, PT, PT, -R3, RZ, RZ ;  /* 0x000000ff030b7210 */ /* 0x000fe20007ffe1ff */
[----:B-1----:R-:W-:Y:S02]  /*0150*/  UIADD3 UR6, UP1, UPT, UR12, 0x20, URZ ;  /* 0x000000200c067890 */ /* 0x002fe4000ff3e0ff */
[----:B------:R-:W-:Y:S02]  /*0160*/  UIADD3 UR4, UP2, UPT, UR14, 0x20, URZ ;  /* 0x000000200e047890 */ /* 0x000fe4000ff5e0ff */
[----:B--2---:R-:W-:-:S02]  /*0170*/  UIADD3 UR8, UP0, UPT, UR8, 0x20, URZ ;  /* 0x0000002008087890 */ /* 0x004fc4000ff1e0ff */
[----:B------:R-:W-:Y:S02]  /*0180*/  UIADD3.X UR7, UPT, UPT, URZ, UR13, URZ, UP1, !UPT ;  /* 0x0000000dff077290 */ /* 0x000fe40008ffe4ff */
[----:B------:R-:W-:Y:S02]  /*0190*/  UIADD3.X UR5, UPT, UPT, URZ, UR15, URZ, UP2, !UPT ;  /* 0x0000000fff057290 */ /* 0x000fe400097fe4ff */
[----:B------:R-:W-:-:S12]  /*01a0*/  UIADD3.X UR9, UPT, UPT, URZ, UR9, URZ, UP0, !UPT ;  /* 0x00000009ff097290 */ /* 0x000fd800087fe4ff */
.L_x_1:
[----:B------:R-:W-:Y:S02]  /*01b0*/  MOV R4, UR8 ;  /* 0x0000000800047c02 */ /* 0x000fe40008000f00 */
[----:B------:R-:W-:Y:S02]  /*01c0*/  MOV R5, UR9 ;  /* 0x0000000900057c02 */ /* 0x000fe40008000f00 */
[----:B------:R-:W-:Y:S02]  /*01d0*/  MOV R6, UR6 ;  /* 0x0000000600067c02 */ /* 0x000fe40008000f00 */
[----:B------:R-:W-:Y:S01]  /*01e0*/  MOV R7, UR7 ;  /* 0x0000000700077c02 */ /* 0x000fe20008000f00 */
[----:B------:R-:W-:-:S04]  /*01f0*/  IMAD.WIDE R4, R10, 0x4, R4 ;  /* 0x000000040a047825 */ /* 0x000fc800078e0204 */
[----:B------:R-:W-:Y:S01]  /*0200*/  IMAD.WIDE R6, R10, 0x4, R6 ;  /* 0x000000040a067825 */ /* 0x000fe200078e0206 */
[----:B0-----:R-:W2:Y:S04]  /*0210*/  LDG.E R12, desc[UR10][R4.64+-0x20] ;  /* 0xffffe00a040c7981 */ /* 0x001ea8000c1e1900 */
[----:B----4-:R-:W2:Y:S01]  /*0220*/  LDG.E R13, desc[UR10][R6.64+-0x20] ;  /* 0xffffe00a060d7981 */ /* 0x010ea2000c1e1900 */
[----:B------:R-:W-:Y:S02]  /*0230*/  MOV R8, UR4 ;  /* 0x0000000400087c02 */ /* 0x000fe40008000f00 */
[----:B------:R-:W-:-:S03]  /*0240*/  MOV R9, UR5 ;  /* 0x0000000500097c02 */ /* 0x000fc60008000f00 */
[----:B------:R-:W-:-:S04]  /*0250*/  IMAD.WIDE R8, R10, 0x4, R8 ;  /* 0x000000040a087825 */ /* 0x000fc800078e0208 */
[----:B--2---:R-:W-:-:S05]  /*0260*/  FADD R13, R12, R13 ;  /* 0x0000000d0c0d7221 */ /* 0x004fca0000000000 */
[----:B------:R0:W-:Y:S04]  /*0270*/  STG.E desc[UR10][R8.64+-0x20], R13 ;  /* 0xffffe00d08007986 */ /* 0x0001e8000c10190a */
[----:B------:R-:W2:Y:S04]  /*0280*/  LDG.E R12, desc[UR10][R4.64+-0x1c] ;  /* 0xffffe40a040c7981 */ /* 0x000ea8000c1e1900 */
[----:B------:R-:W2:Y:S02]  /*0290*/  LDG.E R15, desc[UR10][R6.64+-0x1c] ;  /* 0xffffe40a060f7981 */ /* 0x000ea4000c1e1900 */
[----:B--2---:R-:W-:-:S05]  /*02a0*/  FADD R15, R12, R15 ;  /* 0x0000000f0c0f7221 */ /* 0x004fca0000000000 */
[----:B------:R1:W-:Y:S04]  /*02b0*/  STG.E desc[UR10][R8.64+-0x1c], R15 ;  /* 0xffffe40f08007986 */ /* 0x0003e8000c10190a */
[----:B------:R-:W2:Y:S04]  /*02c0*/  LDG.E R12, desc[UR10][R4.64+-0x18] ;  /* 0xffffe80a040c7981 */ /* 0x000ea8000c1e1900 */
[----:B------:R-:W2:Y:S02]  /*02d0*/  LDG.E R17, desc[UR10][R6.64+-0x18] ;  /* 0xffffe80a06117981 */ /* 0x000ea4000c1e1900 */
[----:B--2---:R-:W-:-:S05]  /*02e0*/  FADD R17, R12, R17 ;  /* 0x000000110c117221 */ /* 0x004fca0000000000 */
[----:B------:R2:W-:Y:S04]  /*02f0*/  STG.E desc[UR10][R8.64+-0x18], R17 ;  /* 0xffffe81108007986 */ /* 0x0005e8000c10190a */
[----:B------:R-:W3:Y:S04]  /*0300*/  LDG.E R12, desc[UR10][R4.64+-0x14] ;  /* 0xffffec0a040c7981 */ /* 0x000ee8000c1e1900 */
[----:B------:R-:W3:Y:S02]  /*0310*/  LDG.E R19, desc[UR10][R6.64+-0x14] ;  /* 0xffffec0a06137981 */ /* 0x000ee4000c1e1900 */
[----:B---3--:R-:W-:-:S05]  /*0320*/  FADD R19, R12, R19 ;  /* 0x000000130c137221 */ /* 0x008fca0000000000 */
[----:B------:R3:W-:Y:S04]  /*0330*/  STG.E desc[UR10][R8.64+-0x14], R19 ;  /* 0xffffec1308007986 */ /* 0x0007e8000c10190a */
[----:B------:R-:W4:Y:S04]  /*0340*/  LDG.E R12, desc[UR10][R4.64+-0x10] ;  /* 0xfffff00a040c7981 */ /* 0x000f28000c1e1900 */
[----:B0-----:R-:W4:Y:S02]  /*0350*/  LDG.E R13, desc[UR10][R6.64+-0x10] ;  /* 0xfffff00a060d7981 */ /* 0x001f24000c1e1900 */
[----:B----4-:R-:W-:-:S05]  /*0360*/  FADD R13, R12, R13 ;  /* 0x0000000d0c0d7221 */ /* 0x010fca0000000000 */
[----:B------:R0:W-:Y:S04]  /*0370*/  STG.E desc[UR10][R8.64+-0x10], R13 ;  /* 0xfffff00d08007986 */ /* 0x0001e8000c10190a */
[----:B------:R-:W4:Y:S04]  /*0380*/  LDG.E R12, desc[UR10][R4.64+-0xc] ;  /* 0xfffff40a040c7981 */ /* 0x000f28000c1e1900 */
[----:B-1----:R-:W4:Y:S02]  /*0390*/  LDG.E R15, desc[UR10][R6.64+-0xc] ;  /* 0xfffff40a060f7981 */ /* 0x002f24000c1e1900 */
[----:B----4-:R-:W-:-:S05]  /*03a0*/  FADD R15, R12, R15 ;  /* 0x0000000f0c0f7221 */ /* 0x010fca0000000000 */
[----:B------:R1:W-:Y:S04]  /*03b0*/  STG.E desc[UR10][R8.64+-0xc], R15 ;  /* 0xfffff40f08007986 */ /* 0x0003e8000c10190a */
[----:B------:R-:W4:Y:S04]  /*03c0*/  LDG.E R12, desc[UR10][R4.64+-0x8] ;  /* 0xfffff80a040c7981 */ /* 0x000f28000c1e1900 */
[----:B--2---:R-:W4:Y:S02]  /*03d0*/  LDG.E R17, desc[UR10][R6.64+-0x8] ;  /* 0xfffff80a06117981 */ /* 0x004f24000c1e1900 */
[----:B----4-:R-:W-:-:S05]  /*03e0*/  FADD R17, R12, R17 ;  /* 0x000000110c117221 */ /* 0x010fca0000000000 */
[----:B------:R2:W-:Y:S04]  /*03f0*/  STG.E desc[UR10][R8.64+-0x8], R17 ;  /* 0xfffff81108007986 */ /* 0x0005e8000c10190a */
[----:B------:R-:W4:Y:S04]  /*0400*/  LDG.E R12, desc[UR10][R4.64+-0x4] ;  /* 0xfffffc0a040c7981 */ /* 0x000f28000c1e1900 */
[----:B---3--:R-:W4:Y:S02]  /*0410*/  LDG.E R19, desc[UR10][R6.64+-0x4] ;  /* 0xfffffc0a06137981 */ /* 0x008f24000c1e1900 */
[----:B----4-:R-:W-:-:S05]  /*0420*/  FADD R19, R12, R19 ;  /* 0x000000130c137221 */ /* 0x010fca0000000000 */
        /* <DEDUP_REMOVED lines=21> */
[----:B------:R-:W5:Y:S04]  /*0580*/  LDG.E R12, desc[UR10][R4.64+0x14] ;  /* 0x0000140a040c7981 */ /* 0x000f68000c1e1900 */
[----:B-1----:R-:W5:Y:S02]  /*0590*/  LDG.E R15, desc[UR10][R6.64+0x14] ;  /* 0x0000140a060f7981 */ /* 0x002f64000c1e1900 */
[----:B-----5:R-:W-:-:S05]  /*05a0*/  FADD R15, R12, R15 ;  /* 0x0000000f0c0f7221 */ /* 0x020fca0000000000 */
[----:B------:R4:W-:Y:S04]  /*05b0*/  STG.E desc[UR10][R8.64+0x14], R15 ;  /* 0x0000140f08007986 */ /* 0x0009e8000c10190a */
[----:B------:R-:W5:Y:S04]  /*05c0*/  LDG.E R12, desc[UR10][R4.64+0x18] ;  /* 0x0000180a040c7981 */ /* 0x000f68000c1e1900 */
[----:B--2---:R-:W5:Y:S01]  /*05d0*/  LDG.E R17, desc[UR10][R6.64+0x18] ;  /* 0x0000180a06117981 */ /* 0x004f62000c1e1900 */
[----:B------:R-:W-:Y:S01]  /*05e0*/  IADD3 R11, PT, PT, R11, 0x10, RZ ;  /* 0x000000100b0b7810 */ /* 0x000fe20007ffe0ff */
[----:B-----5:R-:W-:-:S05]  /*05f0*/  FADD R17, R12, R17 ;  /* 0x000000110c117221 */ /* 0x020fca0000000000 */
[----:B------:R4:W-:Y:S04]  /*0600*/  STG.E desc[UR10][R8.64+0x18], R17 ;  /* 0x0000181108007986 */ /* 0x0009e8000c10190a */
[----:B------:R-:W2:Y:S04]  /*0610*/  LDG.E R12, desc[UR10][R4.64+0x1c] ;  /* 0x00001c0a040c7981 */ /* 0x000ea8000c1e1900 */
[----:B---3--:R-:W2:Y:S01]  /*0620*/  LDG.E R19, desc[UR10][R6.64+0x1c] ;  /* 0x00001c0a06137981 */ /* 0x008ea2000c1e1900 */
[----:B------:R-:W-:Y:S02]  /*0630*/  ISETP.NE.AND P1, PT, R11, RZ, PT ;  /* 0x000000ff0b00720c */ /* 0x000fe40003f25270 */
[----:B------:R-:W-:Y:S01]  /*0640*/  IADD3 R10, PT, PT, R10, 0x10, RZ ;  /* 0x000000100a0a7810 */ /* 0x000fe20007ffe0ff */
[----:B--2---:R-:W-:-:S05]  /*0650*/  FADD R19, R12, R19 ;  /* 0x000000130c137221 */ /* 0x004fca0000000000 */
[----:B------:R4:W-:Y:S05]  /*0660*/  STG.E desc[UR10][R8.64+0x1c], R19 ;  /* 0x00001c1308007986 */ /* 0x0009ea000c10190a */
[----:B------:R-:W-:Y:S05]  /*0670*/  @P1 BRA `(.L_x_1) ;  /* 0xfffffff800cc1947 */ /* 0x000fea000383ffff */
.L_x_0:
[----:B0-----:R-:W-:Y:S05]  /*0680*/  @!P0 EXIT ;  /* 0x000000000000894d */ /* 0x001fea0003800000 */
[----:B------:R-:W-:Y:S02]  /*0690*/  ISETP.GE.U32.AND P0, PT, R14, 0x8, PT ;  /* 0x000000080e00780c */ /* 0x000fe40003f06070 */
[----:B------:R-:W-:-:S04]  /*06a0*/  LOP3.LUT R12, R2, 0x7, RZ, 0xc0, !PT ;  /* 0x00000007020c7812 */ /* 0x000fc800078ec0ff */
[----:B------:R-:W-:-:S07]  /*06b0*/  ISETP.NE.AND P1, PT, R12, RZ, PT ;  /* 0x000000ff0c00720c */ /* 0x000fce0003f25270 */
[----:B------:R-:W-:Y:S06]  /*06c0*/  @!P0 BRA `(.L_x_2) ;  /* 0x0000000000a08947 */ /* 0x000fec0003800000 */
[----:B------:R-:W0:Y:S01]  /*06d0*/  LDC.64 R4, c[0x0][0x388] ;  /* 0x0000e200ff047b82 */ /* 0x000e220000000a00 */
[----:B------:R-:W-:-:S07]  /*06e0*/  IADD3 R11, PT, PT, R0, R3, RZ ;  /* 0x00000003000b7210 */ /* 0x000fce0007ffe0ff */
[----:B------:R-:W1:Y:S08]  /*06f0*/  LDC.64 R6, c[0x0][0x390] ;  /* 0x0000e400ff067b82 */ /* 0x000e700000000a00 */
[----:B----4-:R-:W2:Y:S01]  /*0700*/  LDC.64 R8, c[0x0][0x398] ;  /* 0x0000e600ff087b82 */ /* 0x010ea20000000a00 */
[----:B0-----:R-:W-:-:S05]  /*0710*/  IMAD.WIDE R4, R11, 0x4, R4 ;  /* 0x000000040b047825 */ /* 0x001fca00078e0204 */
[----:B------:R-:W3:Y:S01]  /*0720*/  LDG.E R10, desc[UR10][R4.64] ;  /* 0x0000000a040a7981 */ /* 0x000ee2000c1e1900 */
[----:B-1----:R-:W-:-:S05]  /*0730*/  IMAD.WIDE R6, R11, 0x4, R6 ;  /* 0x000000040b067825 */ /* 0x002fca00078e0206 */
[----:B------:R-:W3:Y:S01]  /*0740*/  LDG.E R13, desc[UR10][R6.64] ;  /* 0x0000000a060d7981 */ /* 0x000ee2000c1e1900 */
[----:B--2---:R-:W-:-:S04]  /*0750*/  IMAD.WIDE R8, R11, 0x4, R8 ;  /* 0x000000040b087825 */ /* 0x004fc800078e0208 */
[----:B---3--:R-:W-:-:S05]  /*0760*/  FADD R13, R10, R13 ;  /* 0x0000000d0a0d7221 */ /* 0x008fca0000000000 */
        /* <DEDUP_REMOVED lines=25> */
[----:B------:R-:W2:Y:S04]  /*0900*/  LDG.E R10, desc[UR10][R4.64+0x1c] ;  /* 0x00001c0a040a7981 */ /* 0x000ea8000c1e1900 */
[----:B---3--:R-:W2:Y:S01]  /*0910*/  LDG.E R17, desc[UR10][R6.64+0x1c] ;  /* 0x00001c0a06117981 */ /* 0x008ea2000c1e1900 */
[----:B------:R-:W-:Y:S01]  /*0920*/  IADD3 R3, PT, PT, R3, 0x8, RZ ;  /* 0x0000000803037810 */ /* 0x000fe20007ffe0ff */
[----:B--2---:R-:W-:-:S05]  /*0930*/  FADD R17, R10, R17 ;  /* 0x000000110a117221 */ /* 0x004fca0000000000 */
[----:B------:R0:W-:Y:S02]  /*0940*/  STG.E desc[UR10][R8.64+0x1c], R17 ;  /* 0x00001c1108007986 */ /* 0x0001e4000c10190a */
.L_x_2:
[----:B------:R-:W-:Y:S05]  /*0950*/  @!P1 EXIT ;  /* 0x000000000000994d */ /* 0x000fea0003800000 */
[----:B------:R-:W-:Y:S02]  /*0960*/  ISETP.GE.U32.AND P0, PT, R12, 0x4, PT ;  /* 0x000000040c00780c */ /* 0x000fe40003f06070 */
[----:B------:R-:W-:-:S04]  /*0970*/  LOP3.LUT R2, R2, 0x3, RZ, 0xc0, !PT ;  /* 0x0000000302027812 */ /* 0x000fc800078ec0ff */
[----:B------:R-:W-:-:S07]  /*0980*/  ISETP.NE.AND P1, PT, R2, RZ, PT ;  /* 0x000000ff0200720c */ /* 0x000fce0003f25270 */
[----:B------:R-:W-:Y:S06]  /*0990*/  @!P0 BRA `(.L_x_3) ;  /* 0x0000000000608947 */ /* 0x000fec0003800000 */
[----:B------:R-:W1:Y:S01]  /*09a0*/  LDC.64 R4, c[0x0][0x388] ;  /* 0x0000e200ff047b82 */ /* 0x000e620000000a00 */
[----:B0---4-:R-:W-:-:S07]  /*09b0*/  IADD3 R13, PT, PT, R0, R3, RZ ;  /* 0x00000003000d7210 */ /* 0x011fce0007ffe0ff */
[----:B------:R-:W0:Y:S08]  /*09c0*/  LDC.64 R6, c[0x0][0x390] ;  /* 0x0000e400ff067b82 */ /* 0x000e300000000a00 */
[----:B------:R-:W2:Y:S01]  /*09d0*/  LDC.64 R8, c[0x0][0x398] ;  /* 0x0000e600ff087b82 */ /* 0x000ea20000000a00 */
[----:B-1----:R-:W-:-:S05]  /*09e0*/  IMAD.WIDE R4, R13, 0x4, R4 ;  /* 0x000000040d047825 */ /* 0x002fca00078e0204 */
[----:B------:R-:W3:Y:S01]  /*09f0*/  LDG.E R10, desc[UR10][R4.64] ;  /* 0x0000000a040a7981 */ /* 0x000ee2000c1e1900 */
[----:B0-----:R-:W-:-:S05]  /*0a00*/  IMAD.WIDE R6, R13, 0x4, R6 ;  /* 0x000000040d067825 */ /* 0x001fca00078e0206 */
        /* <DEDUP_REMOVED lines=12> */
[----:B------:R-:W2:Y:S04]  /*0ad0*/  LDG.E R10, desc[UR10][R4.64+0xc] ;  /* 0x00000c0a040a7981 */ /* 0x000ea8000c1e1900 */
[----:B------:R-:W2:Y:S01]  /*0ae0*/  LDG.E R17, desc[UR10][R6.64+0xc] ;  /* 0x00000c0a06117981 */ /* 0x000ea2000c1e1900 */
[----:B------:R-:W-:Y:S01]  /*0af0*/  IADD3 R3, PT, PT, R3, 0x4, RZ ;  /* 0x0000000403037810 */ /* 0x000fe20007ffe0ff */
[----:B--2---:R-:W-:-:S05]  /*0b00*/  FADD R17, R10, R17 ;  /* 0x000000110a117221 */ /* 0x004fca0000000000 */
[----:B------:R1:W-:Y:S02]  /*0b10*/  STG.E desc[UR10][R8.64+0xc], R17 ;  /* 0x00000c1108007986 */ /* 0x0003e4000c10190a */
.L_x_3:
[----:B------:R-:W-:Y:S05]  /*0b20*/  @!P1 EXIT ;  /* 0x000000000000994d */ /* 0x000fea0003800000 */
[----:B01--4-:R-:W0:Y:S01]  /*0b30*/  LDC.64 R12, c[0x0][0x388] ;  /* 0x0000e200ff0c7b82 */ /* 0x013e220000000a00 */
[----:B------:R-:W-:Y:S02]  /*0b40*/  IADD3 R15, PT, PT, R0, R3, RZ ;  /* 0x00000003000f7210 */ /* 0x000fe40007ffe0ff */
[----:B------:R-:W-:-:S05]  /*0b50*/  IADD3 R0, PT, PT, -R2, RZ, RZ ;  /* 0x000000ff02007210 */ /* 0x000fca0007ffe1ff */
[----:B------:R-:W1:Y:S08]  /*0b60*/  LDC.64 R10, c[0x0][0x390] ;  /* 0x0000e400ff0a7b82 */ /* 0x000e700000000a00 */
[----:B------:R-:W2:Y:S02]  /*0b70*/  LDC.64 R8, c[0x0][0x398] ;  /* 0x0000e600ff087b82 */ /* 0x000ea40000000a00 */
.L_x_4:
[----:B-1----:R-:W-:-:S04]  /*0b80*/  IMAD.WIDE R4, R15, 0x4, R10 ;  /* 0x000000040f047825 */ /* 0x002fc800078e020a */
[C---:B0-----:R-:W-:Y:S02]  /*0b90*/  IMAD.WIDE R6, R15.reuse, 0x4, R12 ;  /* 0x000000040f067825 */ /* 0x041fe400078e020c */
[----:B---3--:R-:W3:Y:S04]  /*0ba0*/  LDG.E R5, desc[UR10][R4.64] ;  /* 0x0000000a04057981 */ /* 0x008ee8000c1e1900 */
[----:B------:R-:W3:Y:S01]  /*0bb0*/  LDG.E R6, desc[UR10][R6.64] ;  /* 0x0000000a06067981 */ /* 0x000ee2000c1e1900 */
[----:B------:R-:W-:Y:S01]  /*0bc0*/  IADD3 R0, PT, PT, R0, 0x1, RZ ;  /* 0x0000000100007810 */ /* 0x000fe20007ffe0ff */
[C---:B--2---:R-:W-:Y:S01]  /*0bd0*/  IMAD.WIDE R2, R15.reuse, 0x4, R8 ;  /* 0x000000040f027825 */ /* 0x044fe200078e0208 */
[----:B------:R-:W-:Y:S02]  /*0be0*/  IADD3 R15, PT, PT, R15, 0x1, RZ ;  /* 0x000000010f0f7810 */ /* 0x000fe40007ffe0ff */
[----:B------:R-:W-:Y:S01]  /*0bf0*/  ISETP.NE.AND P0, PT, R0, RZ, PT ;  /* 0x000000ff0000720c */ /* 0x000fe20003f05270 */
[----:B---3--:R-:W-:-:S05]  /*0c00*/  FADD R17, R6, R5 ;  /* 0x0000000506117221 */ /* 0x008fca0000000000 */
[----:B------:R3:W-:Y:S07]  /*0c10*/  STG.E desc[UR10][R2.64], R17 ;  /* 0x0000001102007986 */ /* 0x0007ee000c10190a */
[----:B------:R-:W-:Y:S05]  /*0c20*/  @P0 BRA `(.L_x_4) ;  /* 0xfffffffc00d40947 */ /* 0x000fea000383ffff */
[----:B------:R-:W-:Y:S05]  /*0c30*/  EXIT ;  /* 0x000000000000794d */ /* 0x000fea0003800000 */
.L_x_5:
[----:B------:R-:W-:-:S00]  /*0c40*/  BRA `(.L_x_5) ;  /* 0xfffffffc00fc7947 */ /* 0x000fc0000383ffff */
[----:B------:R-:W-:-:S00]  /*0c50*/  NOP ;  /* 0x0000000000007918 */ /* 0x000fc00000000000 */
        /* <DEDUP_REMOVED lines=10> */
.L_x_6:


//--------------------- .nv.shared.reserved.0     --------------------------
	.section	.nv.shared.reserved.0,"aw",@nobits
	.weak		__nv_reservedSMEM_offset_0_alias
	.size		__nv_reservedSMEM_offset_0_alias, 0, 64
	.other		__nv_reservedSMEM_offset_0_alias,@"STO_CUDA_RESERVED_SHARED STV_DEFAULT"
__nv_reservedSMEM_offset_0_alias:
	.zero		0
	.zero		64


//--------------------- .nv.constant0._Z6matAddiPKfS0_Pf --------------------------
	.section	.nv.constant0._Z6matAddiPKfS0_Pf,"a",@progbits
	.sectionflags	@""
	.align	4
.nv.constant0._Z6matAddiPKfS0_Pf:
	.zero		928


//--------------------- SYMBOLS --------------------------

	.type		.nv.reservedSmem.offset0,@object
	.size		.nv.reservedSmem.offset0,0x4
